//
// Generated by NVIDIA NVVM Compiler
//
// Compiler Build ID: CL-36424714
// Cuda compilation tools, release 13.0, V13.0.88
// Based on NVVM 20.0.0
//

.version 9.0
.target sm_100
.address_size 64

	// .globl	_Z10gpu_kernelPiiiS_iiS_i

.visible .entry _Z10gpu_kernelPiiiS_iiS_i(
	.param .u64 .ptr .align 1 _Z10gpu_kernelPiiiS_iiS_i_param_0,
	.param .u32 _Z10gpu_kernelPiiiS_iiS_i_param_1,
	.param .u32 _Z10gpu_kernelPiiiS_iiS_i_param_2,
	.param .u64 .ptr .align 1 _Z10gpu_kernelPiiiS_iiS_i_param_3,
	.param .u32 _Z10gpu_kernelPiiiS_iiS_i_param_4,
	.param .u32 _Z10gpu_kernelPiiiS_iiS_i_param_5,
	.param .u64 .ptr .align 1 _Z10gpu_kernelPiiiS_iiS_i_param_6,
	.param .u32 _Z10gpu_kernelPiiiS_iiS_i_param_7
)
{
	.reg .pred 	%p<13>;
	.reg .b32 	%r<37>;
	.reg .b64 	%rd<17>;

	ld.param.u64 	%rd4, [_Z10gpu_kernelPiiiS_iiS_i_param_0];
	ld.param.u32 	%r17, [_Z10gpu_kernelPiiiS_iiS_i_param_1];
	ld.param.u32 	%r13, [_Z10gpu_kernelPiiiS_iiS_i_param_2];
	ld.param.u64 	%rd6, [_Z10gpu_kernelPiiiS_iiS_i_param_3];
	ld.param.u32 	%r14, [_Z10gpu_kernelPiiiS_iiS_i_param_4];
	ld.param.u32 	%r15, [_Z10gpu_kernelPiiiS_iiS_i_param_5];
	ld.param.u64 	%rd5, [_Z10gpu_kernelPiiiS_iiS_i_param_6];
	ld.param.u32 	%r16, [_Z10gpu_kernelPiiiS_iiS_i_param_7];
	cvta.to.global.u64 	%rd1, %rd6;
	mov.u32 	%r18, %ctaid.x;
	mov.u32 	%r19, %ntid.x;
	mov.u32 	%r20, %tid.x;
	mad.lo.s32 	%r1, %r18, %r19, %r20;
	setp.ge.s32 	%p2, %r1, %r17;
	setp.lt.s32 	%p3, %r14, 1;
	or.pred  	%p4, %p2, %p3;
	@%p4 bra 	$L__BB0_10;
	mul.lo.s32 	%r2, %r13, %r1;
	mul.lo.s32 	%r3, %r16, %r1;
	add.s32 	%r4, %r15, -1;
	cvta.to.global.u64 	%rd2, %rd5;
	cvta.to.global.u64 	%rd3, %rd4;
	mov.b32 	%r33, 0;
	mov.u32 	%r34, %r33;
$L__BB0_2:
	mul.lo.s32 	%r7, %r33, %r15;
	mov.u32 	%r35, %r34;
$L__BB0_3:
	mov.u32 	%r34, %r35;
	add.s32 	%r22, %r34, %r7;
	mul.wide.s32 	%rd7, %r22, 4;
	add.s64 	%rd8, %rd1, %rd7;
	ld.global.u32 	%r23, [%rd8];
	setp.eq.s32 	%p5, %r23, 10000;
	add.s32 	%r35, %r34, 1;
	@%p5 bra 	$L__BB0_3;
	setp.ge.s32 	%p6, %r34, %r13;
	@%p6 bra 	$L__BB0_8;
	mov.u32 	%r36, %r34;
$L__BB0_6:
	add.s32 	%r24, %r36, %r2;
	mul.wide.s32 	%rd9, %r24, 4;
	add.s64 	%rd10, %rd3, %rd9;
	ld.global.u32 	%r25, [%rd10];
	add.s32 	%r26, %r36, %r7;
	mul.wide.s32 	%rd11, %r26, 4;
	add.s64 	%rd12, %rd1, %rd11;
	ld.global.u32 	%r27, [%rd12];
	setp.eq.s32 	%p7, %r25, %r27;
	setp.eq.s32 	%p8, %r27, 10000;
	or.pred  	%p1, %p7, %p8;
	add.s32 	%r36, %r36, 1;
	setp.lt.s32 	%p9, %r36, %r13;
	and.pred  	%p10, %p1, %p9;
	@%p10 bra 	$L__BB0_6;
	not.pred 	%p11, %p1;
	@%p11 bra 	$L__BB0_9;
$L__BB0_8:
	add.s32 	%r28, %r4, %r7;
	mul.wide.s32 	%rd13, %r28, 4;
	add.s64 	%rd14, %rd1, %rd13;
	ld.global.u32 	%r29, [%rd14];
	add.s32 	%r30, %r29, %r3;
	mul.wide.s32 	%rd15, %r30, 4;
	add.s64 	%rd16, %rd2, %rd15;
	ld.global.u32 	%r31, [%rd16];
	add.s32 	%r32, %r31, 1;
	st.global.u32 	[%rd16], %r32;
$L__BB0_9:
	add.s32 	%r33, %r33, 1;
	setp.ne.s32 	%p12, %r33, %r14;
	@%p12 bra 	$L__BB0_2;
$L__BB0_10:
	ret;

}


// ===== COMPILED SASS (sm_100) =====

	.target	sm_100

	.elftype	@"ET_EXEC"


//--------------------- .note.nv.tkinfo           --------------------------
	.section	.note.nv.tkinfo,"",@"SHT_NOTE"
	.sectionflags	@"SHF_NOTE_NV_TKINFO"
	.tkinfo
        /*0018*/ 	.word	0x00000002
        /*0030*/ 	.string	""
        /*0030*/ 	.string	"ptxas"
        /*0030*/ 	.string	"Cuda compilation tools, release 13.0, V13.0.88"
        /*0030*/ 	.string	"Build cuda_13.0.r13.0/compiler.36424714_0"
        /*0030*/ 	.string	"-arch sm_100 -m 64 "



//--------------------- .note.nv.cuinfo           --------------------------
	.section	.note.nv.cuinfo,"",@"SHT_NOTE"
	.sectionflags	@"SHF_NOTE_NV_CUINFO"
        /*0018*/ 	.short	0x0002
        /*001a*/ 	.short	0x0064
        /*001c*/ 	.short	0x0082
	.zero		2


//--------------------- .nv.info                  --------------------------
	.section	.nv.info,"",@"SHT_CUDA_INFO"
	.align	4


	//----- nvinfo : EIATTR_REGCOUNT
	.align		4
        /*0000*/ 	.byte	0x04, 0x2f
        /*0002*/ 	.short	(.L_1 - .L_0)
	.align		4
.L_0:
        /*0004*/ 	.word	index@(_Z10gpu_kernelPiiiS_iiS_i)
        /*0008*/ 	.word	0x00000010


	//----- nvinfo : EIATTR_FRAME_SIZE
	.align		4
.L_1:
        /*000c*/ 	.byte	0x04, 0x11
        /*000e*/ 	.short	(.L_3 - .L_2)
	.align		4
.L_2:
        /*0010*/ 	.word	index@(_Z10gpu_kernelPiiiS_iiS_i)
        /*0014*/ 	.word	0x00000000


	//----- nvinfo : EIATTR_MIN_STACK_SIZE
	.align		4
.L_3:
        /*0018*/ 	.byte	0x04, 0x12
        /*001a*/ 	.short	(.L_5 - .L_4)
	.align		4
.L_4:
        /*001c*/ 	.word	index@(_Z10gpu_kernelPiiiS_iiS_i)
        /*0020*/ 	.word	0x00000000
.L_5:


//--------------------- .nv.compat                --------------------------
	.section	.nv.compat,"",@"SHT_CUDA_COMPAT_INFO"
	.align	4
        /*0000*/ 	.byte	0x02, 0x09, 0x00, 0x00, 0x02, 0x02, 0x01, 0x00, 0x02, 0x05, 0x05, 0x00, 0x03, 0x07, 0x01, 0x01
        /*0010*/ 	.byte	0x02, 0x03, 0x00, 0x00, 0x02, 0x06, 0x01, 0x00, 0x04, 0x0b, 0x08, 0x00, 0x09, 0x00, 0x00, 0x00
        /*0020*/ 	.byte	0x00, 0x00, 0x00, 0x00


//--------------------- .nv.info._Z10gpu_kernelPiiiS_iiS_i --------------------------
	.section	.nv.info._Z10gpu_kernelPiiiS_iiS_i,"",@"SHT_CUDA_INFO"
	.sectionflags	@""
	.align	4


	//----- nvinfo : EIATTR_CUDA_API_VERSION
	.align		4
        /*0000*/ 	.byte	0x04, 0x37
        /*0002*/ 	.short	(.L_7 - .L_6)
.L_6:
        /*0004*/ 	.word	0x00000082


	//----- nvinfo : EIATTR_KPARAM_INFO
	.align		4
.L_7:
        /*0008*/ 	.byte	0x04, 0x17
        /*000a*/ 	.short	(.L_9 - .L_8)
.L_8:
        /*000c*/ 	.word	0x00000000
        /*0010*/ 	.short	0x0007
        /*0012*/ 	.short	0x0028
        /*0014*/ 	.byte	0x00, 0xf0, 0x11, 0x00


	//----- nvinfo : EIATTR_KPARAM_INFO
	.align		4
.L_9:
        /*0018*/ 	.byte	0x04, 0x17
        /*001a*/ 	.short	(.L_11 - .L_10)
.L_10:
        /*001c*/ 	.word	0x00000000
        /*0020*/ 	.short	0x0006
        /*0022*/ 	.short	0x0020
        /*0024*/ 	.byte	0x00, 0xf5, 0x21, 0x00


	//----- nvinfo : EIATTR_KPARAM_INFO
	.align		4
.L_11:
        /*0028*/ 	.byte	0x04, 0x17
        /*002a*/ 	.short	(.L_13 - .L_12)
.L_12:
        /*002c*/ 	.word	0x00000000
        /*0030*/ 	.short	0x0005
        /*0032*/ 	.short	0x001c
        /*0034*/ 	.byte	0x00, 0xf0, 0x11, 0x00


	//----- nvinfo : EIATTR_KPARAM_INFO
	.align		4
.L_13:
        /*0038*/ 	.byte	0x04, 0x17
        /*003a*/ 	.short	(.L_15 - .L_14)
.L_14:
        /*003c*/ 	.word	0x00000000
        /*0040*/ 	.short	0x0004
        /*0042*/ 	.short	0x0018
        /*0044*/ 	.byte	0x00, 0xf0, 0x11, 0x00


	//----- nvinfo : EIATTR_KPARAM_INFO
	.align		4
.L_15:
        /*0048*/ 	.byte	0x04, 0x17
        /*004a*/ 	.short	(.L_17 - .L_16)
.L_16:
        /*004c*/ 	.word	0x00000000
        /*0050*/ 	.short	0x0003
        /*0052*/ 	.short	0x0010
        /*0054*/ 	.byte	0x00, 0xf5, 0x21, 0x00


	//----- nvinfo : EIATTR_KPARAM_INFO
	.align		4
.L_17:
        /*0058*/ 	.byte	0x04, 0x17
        /*005a*/ 	.short	(.L_19 - .L_18)
.L_18:
        /*005c*/ 	.word	0x00000000
        /*0060*/ 	.short	0x0002
        /*0062*/ 	.short	0x000c
        /*0064*/ 	.byte	0x00, 0xf0, 0x11, 0x00


	//----- nvinfo : EIATTR_KPARAM_INFO
	.align		4
.L_19:
        /*0068*/ 	.byte	0x04, 0x17
        /*006a*/ 	.short	(.L_21 - .L_20)
.L_20:
        /*006c*/ 	.word	0x00000000
        /*0070*/ 	.short	0x0001
        /*0072*/ 	.short	0x0008
        /*0074*/ 	.byte	0x00, 0xf0, 0x11, 0x00


	//----- nvinfo : EIATTR_KPARAM_INFO
	.align		4
.L_21:
        /*0078*/ 	.byte	0x04, 0x17
        /*007a*/ 	.short	(.L_23 - .L_22)
.L_22:
        /*007c*/ 	.word	0x00000000
        /*0080*/ 	.short	0x0000
        /*0082*/ 	.short	0x0000
        /*0084*/ 	.byte	0x00, 0xf5, 0x21, 0x00


	//----- nvinfo : EIATTR_SPARSE_MMA_MASK
	.align		4
.L_23:
        /*0088*/ 	.byte	0x03, 0x50
        /*008a*/ 	.short	0x0000


	//----- nvinfo : EIATTR_MAXREG_COUNT
	.align		4
        /*008c*/ 	.byte	0x03, 0x1b
        /*008e*/ 	.short	0x00ff


	//----- nvinfo : EIATTR_MERCURY_ISA_VERSION
	.align		4
        /*0090*/ 	.byte	0x03, 0x5f
        /*0092*/ 	.short	0x0101


	//----- nvinfo : EIATTR_VRC_CTA_INIT_COUNT
	.align		4
        /*0094*/ 	.byte	0x02, 0x4a
	.zero		1
	.zero		1


	//----- nvinfo : EIATTR_EXIT_INSTR_OFFSETS
	.align		4
        /*0098*/ 	.byte	0x04, 0x1c
        /*009a*/ 	.short	(.L_25 - .L_24)


	//   ....[0]....
.L_24:
        /*009c*/ 	.word	0x00000090


	//   ....[1]....
        /*00a0*/ 	.word	0x000003d0


	//----- nvinfo : EIATTR_CRS_STACK_SIZE
	.align		4
.L_25:
        /*00a4*/ 	.byte	0x04, 0x1e
        /*00a6*/ 	.short	(.L_27 - .L_26)
.L_26:
        /*00a8*/ 	.word	0x00000000


	//----- nvinfo : EIATTR_CBANK_PARAM_SIZE
	.align		4
.L_27:
        /*00ac*/ 	.byte	0x03, 0x19
        /*00ae*/ 	.short	0x002c


	//----- nvinfo : EIATTR_PARAM_CBANK
	.align		4
        /*00b0*/ 	.byte	0x04, 0x0a
        /*00b2*/ 	.short	(.L_29 - .L_28)
	.align		4
.L_28:
        /*00b4*/ 	.word	index@(.nv.constant0._Z10gpu_kernelPiiiS_iiS_i)
        /*00b8*/ 	.short	0x0380
        /*00ba*/ 	.short	0x002c


	//----- nvinfo : EIATTR_SW_WAR
	.align		4
.L_29:
        /*00bc*/ 	.byte	0x04, 0x36
        /*00be*/ 	.short	(.L_31 - .L_30)
.L_30:
        /*00c0*/ 	.word	0x00000008
.L_31:


//--------------------- .nv.callgraph             --------------------------
	.section	.nv.callgraph,"",@"SHT_CUDA_CALLGRAPH"
	.align	4
	.sectionentsize	8
	.align		4
        /*0000*/ 	.word	0x00000000
	.align		4
        /*0004*/ 	.word	0xffffffff
	.align		4
        /*0008*/ 	.word	0x00000000
	.align		4
        /*000c*/ 	.word	0xfffffffe
	.align		4
        /*0010*/ 	.word	0x00000000
	.align		4
        /*0014*/ 	.word	0xfffffffd
	.align		4
        /*0018*/ 	.word	0x00000000
	.align		4
        /*001c*/ 	.word	0xfffffffc


//--------------------- .text._Z10gpu_kernelPiiiS_iiS_i --------------------------
	.section	.text._Z10gpu_kernelPiiiS_iiS_i,"ax",@progbits
	.align	128
        .global         _Z10gpu_kernelPiiiS_iiS_i
        .type           _Z10gpu_kernelPiiiS_iiS_i,@function
        .size           _Z10gpu_kernelPiiiS_iiS_i,(.L_x_8 - _Z10gpu_kernelPiiiS_iiS_i)
        .other          _Z10gpu_kernelPiiiS_iiS_i,@"STO_CUDA_ENTRY STV_DEFAULT"
_Z10gpu_kernelPiiiS_iiS_i:
.text._Z10gpu_kernelPiiiS_iiS_i:
[----:B------:R-:W-:Y:S01]  /*0000*/  LDC R1, c[0x0][0x37c] ;  /* 0x0000df00ff017b82 */ /* 0x000fe20000000800 */
[----:B------:R-:W0:Y:S07]  /*0010*/  S2R R3, SR_TID.X ;  /* 0x0000000000037919 */ /* 0x000e2e0000002100 */
[----:B------:R-:W0:Y:S01]  /*0020*/  S2UR UR4, SR_CTAID.X ;  /* 0x00000000000479c3 */ /* 0x000e220000002500 */
[----:B------:R-:W1:Y:S07]  /*0030*/  LDCU UR5, c[0x0][0x388] ;  /* 0x00007100ff0577ac */ /* 0x000e6e0008000800 */
[----:B------:R-:W0:Y:S08]  /*0040*/  LDC R0, c[0x0][0x360] ;  /* 0x0000d800ff007b82 */ /* 0x000e300000000800 */
[----:B------:R-:W2:Y:S01]  /*0050*/  LDC R2, c[0x0][0x398] ;  /* 0x0000e600ff027b82 */ /* 0x000ea20000000800 */
[----:B0-----:R-:W-:Y:S01]  /*0060*/  IMAD R0, R0, UR4, R3 ;  /* 0x0000000400007c24 */ /* 0x001fe2000f8e0203 */
[----:B--2---:R-:W-:-:S04]  /*0070*/  ISETP.GE.AND P0, PT, R2, 0x1, PT ;  /* 0x000000010200780c */ /* 0x004fc80003f06270 */
[----:B-1----:R-:W-:-:S13]  /*0080*/  ISETP.GE.OR P0, PT, R0, UR5, !P0 ;  /* 0x0000000500007c0c */ /* 0x002fda000c706670 */
[----:B------:R-:W-:Y:S05]  /*0090*/  @P0 EXIT ;  /* 0x000000000000094d */ /* 0x000fea0003800000 */
[----:B------:R-:W0:Y:S01]  /*00a0*/  LDCU UR6, c[0x0][0x39c] ;  /* 0x00007380ff0677ac */ /* 0x000e220008000800 */
[----:B------:R-:W1:Y:S01]  /*00b0*/  LDCU.64 UR8, c[0x0][0x358] ;  /* 0x00006b00ff0877ac */ /* 0x000e620008000a00 */
[----:B------:R-:W-:Y:S01]  /*00c0*/  UMOV UR4, URZ ;  /* 0x000000ff00047c82 */ /* 0x000fe20008000000 */
[----:B------:R-:W-:Y:S01]  /*00d0*/  UMOV UR5, URZ ;  /* 0x000000ff00057c82 */ /* 0x000fe20008000000 */
[----:B0-----:R-:W-:-:S12]  /*00e0*/  UIADD3 UR6, UPT, UPT, UR6, -0x1, URZ ;  /* 0xffffffff06067890 */ /* 0x001fd8000fffe0ff */
.L_x_6:
[----:B0-----:R-:W0:Y:S01]  /*00f0*/  LDC R10, c[0x0][0x39c] ;  /* 0x0000e700ff0a7b82 */ /* 0x001e220000000800 */
[----:B------:R-:W2:Y:S01]  /*0100*/  LDCU UR7, c[0x0][0x398] ;  /* 0x00007300ff0777ac */ /* 0x000ea20008000800 */
[----:B------:R-:W-:Y:S01]  /*0110*/  MOV R13, UR4 ;  /* 0x00000004000d7c02 */ /* 0x000fe20008000f00 */
[----:B------:R-:W-:-:S05]  /*0120*/  UIADD3 UR4, UPT, UPT, UR4, 0x1, URZ ;  /* 0x0000000104047890 */ /* 0x000fca000fffe0ff */
[----:B------:R-:W3:Y:S01]  /*0130*/  LDC.64 R2, c[0x0][0x390] ;  /* 0x0000e400ff027b82 */ /* 0x000ee20000000a00 */
[----:B--2---:R-:W-:-:S11]  /*0140*/  UISETP.NE.AND UP1, UPT, UR4, UR7, UPT ;  /* 0x000000070400728c */ /* 0x004fd6000bf25270 */
.L_x_0:
[----:B0-----:R-:W-:-:S04]  /*0150*/  IMAD R5, R13, R10, UR5 ;  /* 0x000000050d057e24 */ /* 0x001fc8000f8e020a */
[----:B---3--:R-:W-:-:S06]  /*0160*/  IMAD.WIDE R4, R5, 0x4, R2 ;  /* 0x0000000405047825 */ /* 0x008fcc00078e0202 */
[----:B-1----:R-:W2:Y:S01]  /*0170*/  LDG.E R4, desc[UR8][R4.64] ;  /* 0x0000000804047981 */ /* 0x002ea2000c1e1900 */
[----:B------:R-:W-:Y:S01]  /*0180*/  UMOV UR7, UR5 ;  /* 0x0000000500077c82 */ /* 0x000fe20008000000 */
[----:B------:R-:W-:Y:S01]  /*0190*/  UIADD3 UR5, UPT, UPT, UR5, 0x1, URZ ;  /* 0x0000000105057890 */ /* 0x000fe2000fffe0ff */
[----:B--2---:R-:W-:-:S13]  /*01a0*/  ISETP.NE.AND P0, PT, R4, 0x2710, PT ;  /* 0x000027100400780c */ /* 0x004fda0003f05270 */
[----:B------:R-:W-:Y:S05]  /*01b0*/  @!P0 BRA `(.L_x_0) ;  /* 0xfffffffc00e48947 */ /* 0x000fea000383ffff */
[----:B------:R-:W0:Y:S01]  /*01c0*/  LDCU UR10, c[0x0][0x38c] ;  /* 0x00007180ff0a77ac */ /* 0x000e220008000800 */
[----:B------:R-:W-:Y:S01]  /*01d0*/  BSSY.RECONVERGENT B0, `(.L_x_1) ;  /* 0x000001e000007945 */ /* 0x000fe20003800200 */
[----:B------:R-:W-:Y:S02]  /*01e0*/  UMOV UR5, UR7 ;  /* 0x0000000700057c82 */ /* 0x000fe40008000000 */
[----:B0-----:R-:W-:-:S09]  /*01f0*/  UISETP.GE.AND UP0, UPT, UR5, UR10, UPT ;  /* 0x0000000a0500728c */ /* 0x001fd2000bf06270 */
[----:B------:R-:W-:Y:S05]  /*0200*/  BRA.U UP0, `(.L_x_2) ;  /* 0x0000000100407547 */ /* 0x000fea000b800000 */
[----:B------:R-:W0:Y:S01]  /*0210*/  LDC.64 R8, c[0x0][0x380] ;  /* 0x0000e000ff087b82 */ /* 0x000e220000000a00 */
[----:B------:R-:W-:Y:S01]  /*0220*/  BSSY.RECONVERGENT B1, `(.L_x_3) ;  /* 0x000000d000017945 */ /* 0x000fe20003800200 */
[----:B------:R-:W-:-:S07]  /*0230*/  MOV R11, UR5 ;  /* 0x00000005000b7c02 */ /* 0x000fce0008000f00 */
.L_x_4:
[--C-:B------:R-:W-:Y:S02]  /*0240*/  IMAD R7, R13, R10, R11.reuse ;  /* 0x0000000a0d077224 */ /* 0x100fe400078e020b */
[----:B------:R-:W-:Y:S02]  /*0250*/  IMAD R5, R0, UR10, R11 ;  /* 0x0000000a00057c24 */ /* 0x000fe4000f8e020b */
[----:B------:R-:W-:-:S04]  /*0260*/  IMAD.WIDE R6, R7, 0x4, R2 ;  /* 0x0000000407067825 */ /* 0x000fc800078e0202 */
[----:B0-----:R-:W-:Y:S02]  /*0270*/  IMAD.WIDE R4, R5, 0x4, R8 ;  /* 0x0000000405047825 */ /* 0x001fe400078e0208 */
[----:B------:R-:W2:Y:S04]  /*0280*/  LDG.E R7, desc[UR8][R6.64] ;  /* 0x0000000806077981 */ /* 0x000ea8000c1e1900 */
[----:B------:R-:W3:Y:S01]  /*0290*/  LDG.E R4, desc[UR8][R4.64] ;  /* 0x0000000804047981 */ /* 0x000ee2000c1e1900 */
[----:B------:R-:W-:-:S04]  /*02a0*/  IADD3 R11, PT, PT, R11, 0x1, RZ ;  /* 0x000000010b0b7810 */ /* 0x000fc80007ffe0ff */
[----:B------:R-:W-:Y:S02]  /*02b0*/  ISETP.LT.AND P1, PT, R11, UR10, PT ;  /* 0x0000000a0b007c0c */ /* 0x000fe4000bf21270 */
[----:B--2---:R-:W-:-:S04]  /*02c0*/  ISETP.NE.AND P0, PT, R7, 0x2710, PT ;  /* 0x000027100700780c */ /* 0x004fc80003f05270 */
[----:B---3--:R-:W-:-:S13]  /*02d0*/  ISETP.EQ.OR P0, PT, R4, R7, !P0 ;  /* 0x000000070400720c */ /* 0x008fda0004702670 */
[----:B------:R-:W-:Y:S05]  /*02e0*/  @P0 BRA P1, `(.L_x_4) ;  /* 0xfffffffc00d40947 */ /* 0x000fea000083ffff */
[----:B------:R-:W-:Y:S05]  /*02f0*/  BSYNC.RECONVERGENT B1 ;  /* 0x0000000000017941 */ /* 0x000fea0003800200 */
.L_x_3:
[----:B------:R-:W-:Y:S05]  /*0300*/  @!P0 BRA `(.L_x_5) ;  /* 0x0000000000288947 */ /* 0x000fea0003800000 */
.L_x_2:
[----:B------:R-:W-:Y:S01]  /*0310*/  IMAD R5, R13, R10, UR6 ;  /* 0x000000060d057e24 */ /* 0x000fe2000f8e020a */
[----:B------:R-:W0:Y:S03]  /*0320*/  LDCU UR7, c[0x0][0x3a8] ;  /* 0x00007500ff0777ac */ /* 0x000e260008000800 */
[----:B------:R-:W-:Y:S02]  /*0330*/  IMAD.WIDE R2, R5, 0x4, R2 ;  /* 0x0000000405027825 */ /* 0x000fe400078e0202 */
[----:B------:R-:W1:Y:S04]  /*0340*/  LDC.64 R4, c[0x0][0x3a0] ;  /* 0x0000e800ff047b82 */ /* 0x000e680000000a00 */
[----:B------:R-:W0:Y:S02]  /*0350*/  LDG.E R3, desc[UR8][R2.64] ;  /* 0x0000000802037981 */ /* 0x000e24000c1e1900 */
[----:B0-----:R-:W-:-:S04]  /*0360*/  IMAD R7, R0, UR7, R3 ;  /* 0x0000000700077c24 */ /* 0x001fc8000f8e0203 */
[----:B-1----:R-:W-:-:S05]  /*0370*/  IMAD.WIDE R4, R7, 0x4, R4 ;  /* 0x0000000407047825 */ /* 0x002fca00078e0204 */
[----:B------:R-:W2:Y:S02]  /*0380*/  LDG.E R6, desc[UR8][R4.64] ;  /* 0x0000000804067981 */ /* 0x000ea4000c1e1900 */
[----:B--2---:R-:W-:-:S05]  /*0390*/  IADD3 R7, PT, PT, R6, 0x1, RZ ;  /* 0x0000000106077810 */ /* 0x004fca0007ffe0ff */
[----:B------:R0:W-:Y:S02]  /*03a0*/  STG.E desc[UR8][R4.64], R7 ;  /* 0x0000000704007986 */ /* 0x0001e4000c101908 */
.L_x_5:
[----:B------:R-:W-:Y:S05]  /*03b0*/  BSYNC.RECONVERGENT B0 ;  /* 0x0000000000007941 */ /* 0x000fea0003800200 */
.L_x_1:
[----:B------:R-:W-:Y:S05]  /*03c0*/  BRA.U UP1, `(.L_x_6) ;  /* 0xfffffffd01487547 */ /* 0x000fea000b83ffff */
[----:B------:R-:W-:Y:S05]  /*03d0*/  EXIT ;  /* 0x000000000000794d */ /* 0x000fea0003800000 */
.L_x_7:
[----:B------:R-:W-:-:S00]  /*03e0*/  BRA `(.L_x_7) ;  /* 0xfffffffc00fc7947 */ /* 0x000fc0000383ffff */
[----:B------:R-:W-:-:S00]  /*03f0*/  NOP ;  /* 0x0000000000007918 */ /* 0x000fc00000000000 */
        /* <DEDUP_REMOVED lines=8> */
.L_x_8:


//--------------------- .nv.shared.reserved.0     --------------------------
	.section	.nv.shared.reserved.0,"aw",@nobits
	.weak		__nv_reservedSMEM_offset_0_alias
	.size		__nv_reservedSMEM_offset_0_alias, 0, 64
	.other		__nv_reservedSMEM_offset_0_alias,@"STO_CUDA_RESERVED_SHARED STV_DEFAULT"
__nv_reservedSMEM_offset_0_alias:
	.zero		0
	.zero		64


//--------------------- .nv.constant0._Z10gpu_kernelPiiiS_iiS_i --------------------------
	.section	.nv.constant0._Z10gpu_kernelPiiiS_iiS_i,"a",@progbits
	.sectionflags	@""
	.align	4
.nv.constant0._Z10gpu_kernelPiiiS_iiS_i:
	.zero		940


//--------------------- SYMBOLS --------------------------

	.type		.nv.reservedSmem.offset0,@object
	.size		.nv.reservedSmem.offset0,0x4
